//
// Generated by NVIDIA NVVM Compiler
//
// Compiler Build ID: CL-36424714
// Cuda compilation tools, release 13.0, V13.0.88
// Based on NVVM 20.0.0
//

.version 9.0
.target sm_100
.address_size 64

	// .globl	_Z3addPiS_S_
.extern .func  (.param .b32 func_retval0) vprintf
(
	.param .b64 vprintf_param_0,
	.param .b64 vprintf_param_1
)
;
.global .align 1 .b8 $str[28] = {80, 114, 105, 110, 116, 105, 110, 103, 32, 115, 117, 109, 32, 105, 110, 115, 105, 100, 101, 32, 68, 69, 86, 73, 67, 69, 10};
.global .align 1 .b8 $str$1[17] = {10, 37, 100, 9, 37, 100, 32, 43, 32, 37, 100, 32, 61, 32, 37, 100};

.visible .entry _Z3addPiS_S_(
	.param .u64 .ptr .align 1 _Z3addPiS_S__param_0,
	.param .u64 .ptr .align 1 _Z3addPiS_S__param_1,
	.param .u64 .ptr .align 1 _Z3addPiS_S__param_2
)
{
	.local .align 16 .b8 	__local_depot0[16];
	.reg .b64 	%SP;
	.reg .b64 	%SPL;
	.reg .b32 	%r<11>;
	.reg .b64 	%rd<13>;

	mov.u64 	%SPL, __local_depot0;
	cvta.local.u64 	%SP, %SPL;
	ld.param.u64 	%rd1, [_Z3addPiS_S__param_0];
	ld.param.u64 	%rd2, [_Z3addPiS_S__param_1];
	ld.param.u64 	%rd3, [_Z3addPiS_S__param_2];
	cvta.to.global.u64 	%rd4, %rd3;
	cvta.to.global.u64 	%rd5, %rd2;
	cvta.to.global.u64 	%rd6, %rd1;
	add.u64 	%rd7, %SP, 0;
	add.u64 	%rd8, %SPL, 0;
	ld.global.u32 	%r1, [%rd6];
	ld.global.u32 	%r2, [%rd5];
	add.s32 	%r3, %r2, %r1;
	st.global.u32 	[%rd4], %r3;
	ld.global.u32 	%r4, [%rd6];
	ld.global.u32 	%r5, [%rd5];
	mov.u64 	%rd9, $str;
	cvta.global.u64 	%rd10, %rd9;
	{ // callseq 0, 0
	.param .b64 param0;
	st.param.b64 	[param0], %rd10;
	.param .b64 param1;
	st.param.b64 	[param1], 0;
	.param .b32 retval0;
	call.uni (retval0), 
	vprintf, 
	(
	param0, 
	param1
	);
	ld.param.b32 	%r6, [retval0];
	} // callseq 0
	mov.u32 	%r8, %tid.x;
	st.local.v4.u32 	[%rd8], {%r8, %r4, %r5, %r3};
	mov.u64 	%rd11, $str$1;
	cvta.global.u64 	%rd12, %rd11;
	{ // callseq 1, 0
	.param .b64 param0;
	st.param.b64 	[param0], %rd12;
	.param .b64 param1;
	st.param.b64 	[param1], %rd7;
	.param .b32 retval0;
	call.uni (retval0), 
	vprintf, 
	(
	param0, 
	param1
	);
	ld.param.b32 	%r9, [retval0];
	} // callseq 1
	ret;

}


// ===== COMPILED SASS (sm_100) =====

	.target	sm_100

	.elftype	@"ET_EXEC"


//--------------------- .note.nv.tkinfo           --------------------------
	.section	.note.nv.tkinfo,"",@"SHT_NOTE"
	.sectionflags	@"SHF_NOTE_NV_TKINFO"
	.tkinfo
        /*0018*/ 	.word	0x00000002
        /*0030*/ 	.string	""
        /*0030*/ 	.string	"ptxas"
        /*0030*/ 	.string	"Cuda compilation tools, release 13.0, V13.0.88"
        /*0030*/ 	.string	"Build cuda_13.0.r13.0/compiler.36424714_0"
        /*0030*/ 	.string	"-arch sm_100 -m 64 "



//--------------------- .note.nv.cuinfo           --------------------------
	.section	.note.nv.cuinfo,"",@"SHT_NOTE"
	.sectionflags	@"SHF_NOTE_NV_CUINFO"
        /*0018*/ 	.short	0x0002
        /*001a*/ 	.short	0x0064
        /*001c*/ 	.short	0x0082
	.zero		2


//--------------------- .nv.info                  --------------------------
	.section	.nv.info,"",@"SHT_CUDA_INFO"
	.align	4


	//----- nvinfo : EIATTR_REGCOUNT
	.align		4
        /*0000*/ 	.byte	0x04, 0x2f
        /*0002*/ 	.short	(.L_3 - .L_2)
	.align		4
.L_2:
        /*0004*/ 	.word	index@(_Z3addPiS_S_)
        /*0008*/ 	.word	0x0000001a


	//----- nvinfo : EIATTR_FRAME_SIZE
	.align		4
.L_3:
        /*000c*/ 	.byte	0x04, 0x11
        /*000e*/ 	.short	(.L_5 - .L_4)
	.align		4
.L_4:
        /*0010*/ 	.word	index@(_Z3addPiS_S_)
        /*0014*/ 	.word	0x00000010


	//----- nvinfo : EIATTR_MIN_STACK_SIZE
	.align		4
.L_5:
        /*0018*/ 	.byte	0x04, 0x12
        /*001a*/ 	.short	(.L_7 - .L_6)
	.align		4
.L_6:
        /*001c*/ 	.word	index@(_Z3addPiS_S_)
        /*0020*/ 	.word	0x00000010
.L_7:


//--------------------- .nv.compat                --------------------------
	.section	.nv.compat,"",@"SHT_CUDA_COMPAT_INFO"
	.align	4
        /*0000*/ 	.byte	0x02, 0x09, 0x00, 0x00, 0x02, 0x02, 0x01, 0x00, 0x02, 0x05, 0x05, 0x00, 0x03, 0x07, 0x01, 0x01
        /*0010*/ 	.byte	0x02, 0x03, 0x00, 0x00, 0x02, 0x06, 0x01, 0x00, 0x04, 0x0b, 0x08, 0x00, 0x09, 0x00, 0x00, 0x00
        /*0020*/ 	.byte	0x00, 0x00, 0x00, 0x00


//--------------------- .nv.info._Z3addPiS_S_     --------------------------
	.section	.nv.info._Z3addPiS_S_,"",@"SHT_CUDA_INFO"
	.sectionflags	@""
	.align	4


	//----- nvinfo : EIATTR_CUDA_API_VERSION
	.align		4
        /*0000*/ 	.byte	0x04, 0x37
        /*0002*/ 	.short	(.L_9 - .L_8)
.L_8:
        /*0004*/ 	.word	0x00000082


	//----- nvinfo : EIATTR_KPARAM_INFO
	.align		4
.L_9:
        /*0008*/ 	.byte	0x04, 0x17
        /*000a*/ 	.short	(.L_11 - .L_10)
.L_10:
        /*000c*/ 	.word	0x00000000
        /*0010*/ 	.short	0x0002
        /*0012*/ 	.short	0x0010
        /*0014*/ 	.byte	0x00, 0xf5, 0x21, 0x00


	//----- nvinfo : EIATTR_KPARAM_INFO
	.align		4
.L_11:
        /*0018*/ 	.byte	0x04, 0x17
        /*001a*/ 	.short	(.L_13 - .L_12)
.L_12:
        /*001c*/ 	.word	0x00000000
        /*0020*/ 	.short	0x0001
        /*0022*/ 	.short	0x0008
        /*0024*/ 	.byte	0x00, 0xf5, 0x21, 0x00


	//----- nvinfo : EIATTR_KPARAM_INFO
	.align		4
.L_13:
        /*0028*/ 	.byte	0x04, 0x17
        /*002a*/ 	.short	(.L_15 - .L_14)
.L_14:
        /*002c*/ 	.word	0x00000000
        /*0030*/ 	.short	0x0000
        /*0032*/ 	.short	0x0000
        /*0034*/ 	.byte	0x00, 0xf5, 0x21, 0x00


	//----- nvinfo : EIATTR_SPARSE_MMA_MASK
	.align		4
.L_15:
        /*0038*/ 	.byte	0x03, 0x50
        /*003a*/ 	.short	0x0000


	//----- nvinfo : EIATTR_MAXREG_COUNT
	.align		4
        /*003c*/ 	.byte	0x03, 0x1b
        /*003e*/ 	.short	0x00ff


	//----- nvinfo : EIATTR_EXTERNS
	.align		4
        /*0040*/ 	.byte	0x04, 0x0f
        /*0042*/ 	.short	(.L_17 - .L_16)


	//   ....[0]....
	.align		4
.L_16:
        /*0044*/ 	.word	index@(vprintf)


	//----- nvinfo : EIATTR_MERCURY_ISA_VERSION
	.align		4
.L_17:
        /*0048*/ 	.byte	0x03, 0x5f
        /*004a*/ 	.short	0x0101


	//----- nvinfo : EIATTR_VRC_CTA_INIT_COUNT
	.align		4
        /*004c*/ 	.byte	0x02, 0x4a
	.zero		1
	.zero		1


	//----- nvinfo : EIATTR_SYSCALL_OFFSETS
	.align		4
        /*0050*/ 	.byte	0x04, 0x46
        /*0052*/ 	.short	(.L_19 - .L_18)


	//   ....[0]....
.L_18:
        /*0054*/ 	.word	0x00000170


	//   ....[1]....
        /*0058*/ 	.word	0x00000210


	//----- nvinfo : EIATTR_EXIT_INSTR_OFFSETS
	.align		4
.L_19:
        /*005c*/ 	.byte	0x04, 0x1c
        /*005e*/ 	.short	(.L_21 - .L_20)


	//   ....[0]....
.L_20:
        /*0060*/ 	.word	0x00000220


	//----- nvinfo : EIATTR_CBANK_PARAM_SIZE
	.align		4
.L_21:
        /*0064*/ 	.byte	0x03, 0x19
        /*0066*/ 	.short	0x0018


	//----- nvinfo : EIATTR_PARAM_CBANK
	.align		4
        /*0068*/ 	.byte	0x04, 0x0a
        /*006a*/ 	.short	(.L_23 - .L_22)
	.align		4
.L_22:
        /*006c*/ 	.word	index@(.nv.constant0._Z3addPiS_S_)
        /*0070*/ 	.short	0x0380
        /*0072*/ 	.short	0x0018


	//----- nvinfo : EIATTR_SW_WAR
	.align		4
.L_23:
        /*0074*/ 	.byte	0x04, 0x36
        /*0076*/ 	.short	(.L_25 - .L_24)
.L_24:
        /*0078*/ 	.word	0x00000008
.L_25:


//--------------------- .nv.callgraph             --------------------------
	.section	.nv.callgraph,"",@"SHT_CUDA_CALLGRAPH"
	.align	4
	.sectionentsize	8
	.align		4
        /*0000*/ 	.word	0x00000000
	.align		4
        /*0004*/ 	.word	0xffffffff
	.align		4
        /*0008*/ 	.word	index@(_Z3addPiS_S_)
	.align		4
        /*000c*/ 	.word	index@(vprintf)
	.align		4
        /*0010*/ 	.word	0x00000000
	.align		4
        /*0014*/ 	.word	0xfffffffe
	.align		4
        /*0018*/ 	.word	0x00000000
	.align		4
        /*001c*/ 	.word	0xfffffffd
	.align		4
        /*0020*/ 	.word	0x00000000
	.align		4
        /*0024*/ 	.word	0xfffffffc


//--------------------- .nv.constant4             --------------------------
	.section	.nv.constant4,"a",@progbits
	.align	8
	.align		8
.nv.constant4:
        /*0000*/ 	.dword	vprintf
	.align		8
        /*0008*/ 	.dword	$str
	.align		8
        /*0010*/ 	.dword	$str$1


//--------------------- .text._Z3addPiS_S_        --------------------------
	.section	.text._Z3addPiS_S_,"ax",@progbits
	.align	128
        .global         _Z3addPiS_S_
        .type           _Z3addPiS_S_,@function
        .size           _Z3addPiS_S_,(.L_x_3 - _Z3addPiS_S_)
        .other          _Z3addPiS_S_,@"STO_CUDA_ENTRY STV_DEFAULT"
_Z3addPiS_S_:
.text._Z3addPiS_S_:
[----:B------:R-:W0:Y:S08]  /*0000*/  LDC R1, c[0x0][0x37c] ;  /* 0x0000df00ff017b82 */ /* 0x000e300000000800 */
[----:B------:R-:W1:Y:S01]  /*0010*/  LDC.64 R2, c[0x0][0x380] ;  /* 0x0000e000ff027b82 */ /* 0x000e620000000a00 */
[----:B------:R-:W1:Y:S01]  /*0020*/  LDCU.64 UR4, c[0x0][0x358] ;  /* 0x00006b00ff0477ac */ /* 0x000e620008000a00 */
[----:B0-----:R-:W-:Y:S01]  /*0030*/  VIADD R1, R1, 0xfffffff0 ;  /* 0xfffffff001017836 */ /* 0x001fe20000000000 */
[----:B------:R-:W0:Y:S05]  /*0040*/  LDCU.64 UR6, c[0x4][0x8] ;  /* 0x01000100ff0677ac */ /* 0x000e2a0008000a00 */
[----:B------:R-:W2:Y:S01]  /*0050*/  LDC.64 R8, c[0x0][0x388] ;  /* 0x0000e200ff087b82 */ /* 0x000ea20000000a00 */
[----:B-1----:R-:W3:Y:S04]  /*0060*/  LDG.E R19, desc[UR4][R2.64] ;  /* 0x0000000402137981 */ /* 0x002ee8000c1e1900 */
[----:B--2---:R-:W3:Y:S03]  /*0070*/  LDG.E R0, desc[UR4][R8.64] ;  /* 0x0000000408007981 */ /* 0x004ee6000c1e1900 */
[----:B------:R-:W1:Y:S01]  /*0080*/  LDC.64 R6, c[0x0][0x390] ;  /* 0x0000e400ff067b82 */ /* 0x000e620000000a00 */
[----:B------:R-:W-:-:S07]  /*0090*/  MOV R22, 0x0 ;  /* 0x0000000000167802 */ /* 0x000fce0000000f00 */
[----:B------:R2:W4:Y:S01]  /*00a0*/  LDC.64 R10, c[0x4][R22] ;  /* 0x01000000160a7b82 */ /* 0x0005220000000a00 */
[----:B0-----:R-:W-:Y:S01]  /*00b0*/  IMAD.U32 R4, RZ, RZ, UR6 ;  /* 0x00000006ff047e24 */ /* 0x001fe2000f8e00ff */
[----:B------:R-:W-:Y:S01]  /*00c0*/  MOV R5, UR7 ;  /* 0x0000000700057c02 */ /* 0x000fe20008000f00 */
[----:B---3--:R-:W-:-:S05]  /*00d0*/  IMAD.IADD R19, R19, 0x1, R0 ;  /* 0x0000000113137824 */ /* 0x008fca00078e0200 */
[----:B-1----:R0:W-:Y:S04]  /*00e0*/  STG.E desc[UR4][R6.64], R19 ;  /* 0x0000001306007986 */ /* 0x0021e8000c101904 */
[----:B------:R1:W5:Y:S04]  /*00f0*/  LDG.E R17, desc[UR4][R2.64] ;  /* 0x0000000402117981 */ /* 0x000368000c1e1900 */
[----:B------:R2:W5:Y:S01]  /*0100*/  LDG.E R18, desc[UR4][R8.64] ;  /* 0x0000000408127981 */ /* 0x000562000c1e1900 */
[----:B------:R-:W3:Y:S01]  /*0110*/  LDCU UR4, c[0x0][0x2f8] ;  /* 0x00005f00ff0477ac */ /* 0x000ee20008000800 */
[----:B0-----:R-:W-:Y:S01]  /*0120*/  CS2R R6, SRZ ;  /* 0x0000000000067805 */ /* 0x001fe2000001ff00 */
[----:B------:R-:W1:Y:S01]  /*0130*/  LDCU UR5, c[0x0][0x2fc] ;  /* 0x00005f80ff0577ac */ /* 0x000e620008000800 */
[----:B---3--:R-:W-:-:S05]  /*0140*/  IADD3 R23, P0, PT, R1, UR4, RZ ;  /* 0x0000000401177c10 */ /* 0x008fca000ff1e0ff */
[----:B-12-4-:R-:W-:-:S08]  /*0150*/  IMAD.X R2, RZ, RZ, UR5, P0 ;  /* 0x00000005ff027e24 */ /* 0x016fd000080e06ff */
[----:B------:R-:W-:-:S07]  /*0160*/  LEPC R20, `(.L_x_0) ;  /* 0x000000001014794e */ /* 0x000fce0000000000 */
[----:B-----5:R-:W-:Y:S05]  /*0170*/  CALL.ABS.NOINC R10 ;  /* 0x000000000a007343 */ /* 0x020fea0003c00000 */
.L_x_0:
[----:B------:R-:W0:Y:S01]  /*0180*/  S2R R16, SR_TID.X ;  /* 0x0000000000107919 */ /* 0x000e220000002100 */
[----:B------:R1:W2:Y:S01]  /*0190*/  LDC.64 R8, c[0x4][R22] ;  /* 0x0100000016087b82 */ /* 0x0002a20000000a00 */
[----:B------:R-:W3:Y:S01]  /*01a0*/  LDCU.64 UR4, c[0x4][0x10] ;  /* 0x01000200ff0477ac */ /* 0x000ee20008000a00 */
[----:B------:R-:W-:Y:S01]  /*01b0*/  IMAD.MOV.U32 R6, RZ, RZ, R23 ;  /* 0x000000ffff067224 */ /* 0x000fe200078e0017 */
[----:B------:R-:W-:Y:S01]  /*01c0*/  MOV R7, R2 ;  /* 0x0000000200077202 */ /* 0x000fe20000000f00 */
[----:B---3--:R-:W-:Y:S01]  /*01d0*/  IMAD.U32 R4, RZ, RZ, UR4 ;  /* 0x00000004ff047e24 */ /* 0x008fe2000f8e00ff */
[----:B------:R-:W-:Y:S01]  /*01e0*/  MOV R5, UR5 ;  /* 0x0000000500057c02 */ /* 0x000fe20008000f00 */
[----:B0-----:R1:W-:Y:S06]  /*01f0*/  STL.128 [R1], R16 ;  /* 0x0000001001007387 */ /* 0x0013ec0000100c00 */
[----:B------:R-:W-:-:S07]  /*0200*/  LEPC R20, `(.L_x_1) ;  /* 0x000000001014794e */ /* 0x000fce0000000000 */
[----:B-12---:R-:W-:Y:S05]  /*0210*/  CALL.ABS.NOINC R8 ;  /* 0x0000000008007343 */ /* 0x006fea0003c00000 */
.L_x_1:
[----:B------:R-:W-:Y:S05]  /*0220*/  EXIT ;  /* 0x000000000000794d */ /* 0x000fea0003800000 */
.L_x_2:
[----:B------:R-:W-:-:S00]  /*0230*/  BRA `(.L_x_2) ;  /* 0xfffffffc00fc7947 */ /* 0x000fc0000383ffff */
[----:B------:R-:W-:-:S00]  /*0240*/  NOP ;  /* 0x0000000000007918 */ /* 0x000fc00000000000 */
        /* <DEDUP_REMOVED lines=11> */
.L_x_3:


//--------------------- .nv.global.init           --------------------------
	.section	.nv.global.init,"aw",@progbits
.nv.global.init:
	.type		$str$1,@object
	.size		$str$1,($str - $str$1)
$str$1:
        /*0000*/ 	.byte	0x0a, 0x25, 0x64, 0x09, 0x25, 0x64, 0x20, 0x2b, 0x20, 0x25, 0x64, 0x20, 0x3d, 0x20, 0x25, 0x64
        /*0010*/ 	.byte	0x00
	.type		$str,@object
	.size		$str,(.L_0 - $str)
$str:
        /*0011*/ 	.byte	0x50, 0x72, 0x69, 0x6e, 0x74, 0x69, 0x6e, 0x67, 0x20, 0x73, 0x75, 0x6d, 0x20, 0x69, 0x6e, 0x73
        /*0021*/ 	.byte	0x69, 0x64, 0x65, 0x20, 0x44, 0x45, 0x56, 0x49, 0x43, 0x45, 0x0a, 0x00
.L_0:


//--------------------- .nv.shared.reserved.0     --------------------------
	.section	.nv.shared.reserved.0,"aw",@nobits
	.weak		__nv_reservedSMEM_offset_0_alias
	.size		__nv_reservedSMEM_offset_0_alias, 0, 64
	.other		__nv_reservedSMEM_offset_0_alias,@"STO_CUDA_RESERVED_SHARED STV_DEFAULT"
__nv_reservedSMEM_offset_0_alias:
	.zero		0
	.zero		64


//--------------------- .nv.constant0._Z3addPiS_S_ --------------------------
	.section	.nv.constant0._Z3addPiS_S_,"a",@progbits
	.sectionflags	@""
	.align	4
.nv.constant0._Z3addPiS_S_:
	.zero		920


//--------------------- SYMBOLS --------------------------

	.type		.nv.reservedSmem.offset0,@object
	.size		.nv.reservedSmem.offset0,0x4
	.type		vprintf,@function
